	.headerflags	@"EF_CUDA_TEXMODE_UNIFIED EF_CUDA_64BIT_ADDRESS EF_CUDA_ACCELERATORS EF_CUDA_SM90 EF_CUDA_VIRTUAL_SM(EF_CUDA_SM90)"
	.elftype	@"ET_EXEC"


//--------------------- .nv.info                  --------------------------
	.section	.nv.info,"",@"SHT_CUDA_INFO"
	.align	4


	//----- nvinfo : EIATTR_REGCOUNT
	.align		4
        /*0000*/ 	.byte	0x04, 0x2f
        /*0002*/ 	.short	(.L_3 - .L_2)
	.align		4
.L_2:
        /*0004*/ 	.word	index@(triton_poi_fused__native_batch_norm_legit_no_training_16)
        /*0008*/ 	.word	0x00000012


	//----- nvinfo : EIATTR_MIN_STACK_SIZE
	.align		4
.L_3:
        /*000c*/ 	.byte	0x04, 0x12
        /*000e*/ 	.short	(.L_5 - .L_4)
	.align		4
.L_4:
        /*0010*/ 	.word	index@(triton_poi_fused__native_batch_norm_legit_no_training_16)
        /*0014*/ 	.word	0x00000000


	//----- nvinfo : EIATTR_FRAME_SIZE
	.align		4
.L_5:
        /*0018*/ 	.byte	0x04, 0x11
        /*001a*/ 	.short	(.L_7 - .L_6)
	.align		4
.L_6:
        /*001c*/ 	.word	index@(triton_poi_fused__native_batch_norm_legit_no_training_16)
        /*0020*/ 	.word	0x00000000


	//----- nvinfo : EIATTR_MIN_STACK_SIZE
	.align		4
.L_7:
        /*0024*/ 	.byte	0x04, 0x12
        /*0026*/ 	.short	(.L_9 - .L_8)
	.align		4
.L_8:
        /*0028*/ 	.word	index@(triton_poi_fused__native_batch_norm_legit_no_training_16)
        /*002c*/ 	.word	0x00000000
.L_9:


//--------------------- .nv.info.triton_poi_fused__native_batch_norm_legit_no_training_16 --------------------------
	.section	.nv.info.triton_poi_fused__native_batch_norm_legit_no_training_16,"",@"SHT_CUDA_INFO"
	.sectionflags	@""
	.align	4


	//----- nvinfo : EIATTR_CUDA_API_VERSION
	.align		4
        /*0000*/ 	.byte	0x04, 0x37
        /*0002*/ 	.short	(.L_11 - .L_10)
.L_10:
        /*0004*/ 	.word	0x0000007c


	//----- nvinfo : EIATTR_KPARAM_INFO
	.align		4
.L_11:
        /*0008*/ 	.byte	0x04, 0x17
        /*000a*/ 	.short	(.L_13 - .L_12)
.L_12:
        /*000c*/ 	.word	0x00000000
        /*0010*/ 	.short	0x0006
        /*0012*/ 	.short	0x0030
        /*0014*/ 	.byte	0x00, 0xf0, 0x11, 0x00


	//----- nvinfo : EIATTR_KPARAM_INFO
	.align		4
.L_13:
        /*0018*/ 	.byte	0x04, 0x17
        /*001a*/ 	.short	(.L_15 - .L_14)
.L_14:
        /*001c*/ 	.word	0x00000000
        /*0020*/ 	.short	0x0005
        /*0022*/ 	.short	0x0028
        /*0024*/ 	.byte	0x00, 0xf4, 0x21, 0x00


	//----- nvinfo : EIATTR_KPARAM_INFO
	.align		4
.L_15:
        /*0028*/ 	.byte	0x04, 0x17
        /*002a*/ 	.short	(.L_17 - .L_16)
.L_16:
        /*002c*/ 	.word	0x00000000
        /*0030*/ 	.short	0x0004
        /*0032*/ 	.short	0x0020
        /*0034*/ 	.byte	0x00, 0xf4, 0x21, 0x00


	//----- nvinfo : EIATTR_KPARAM_INFO
	.align		4
.L_17:
        /*0038*/ 	.byte	0x04, 0x17
        /*003a*/ 	.short	(.L_19 - .L_18)
.L_18:
        /*003c*/ 	.word	0x00000000
        /*0040*/ 	.short	0x0003
        /*0042*/ 	.short	0x0018
        /*0044*/ 	.byte	0x00, 0xf4, 0x21, 0x00


	//----- nvinfo : EIATTR_KPARAM_INFO
	.align		4
.L_19:
        /*0048*/ 	.byte	0x04, 0x17
        /*004a*/ 	.short	(.L_21 - .L_20)
.L_20:
        /*004c*/ 	.word	0x00000000
        /*0050*/ 	.short	0x0002
        /*0052*/ 	.short	0x0010
        /*0054*/ 	.byte	0x00, 0xf4, 0x21, 0x00


	//----- nvinfo : EIATTR_KPARAM_INFO
	.align		4
.L_21:
        /*0058*/ 	.byte	0x04, 0x17
        /*005a*/ 	.short	(.L_23 - .L_22)
.L_22:
        /*005c*/ 	.word	0x00000000
        /*0060*/ 	.short	0x0001
        /*0062*/ 	.short	0x0008
        /*0064*/ 	.byte	0x00, 0xf4, 0x21, 0x00


	//----- nvinfo : EIATTR_KPARAM_INFO
	.align		4
.L_23:
        /*0068*/ 	.byte	0x04, 0x17
        /*006a*/ 	.short	(.L_25 - .L_24)
.L_24:
        /*006c*/ 	.word	0x00000000
        /*0070*/ 	.short	0x0000
        /*0072*/ 	.short	0x0000
        /*0074*/ 	.byte	0x00, 0xf4, 0x21, 0x00


	//----- nvinfo : EIATTR_SPARSE_MMA_MASK
	.align		4
.L_25:
        /*0078*/ 	.byte	0x03, 0x50
        /*007a*/ 	.short	0x0000


	//----- nvinfo : EIATTR_MAXREG_COUNT
	.align		4
        /*007c*/ 	.byte	0x03, 0x1b
        /*007e*/ 	.short	0x00ff


	//----- nvinfo : EIATTR_EXIT_INSTR_OFFSETS
	.align		4
        /*0080*/ 	.byte	0x04, 0x1c
        /*0082*/ 	.short	(.L_27 - .L_26)


	//   ....[0]....
.L_26:
        /*0084*/ 	.word	0x00000380


	//----- nvinfo : EIATTR_REQNTID
	.align		4
.L_27:
        /*0088*/ 	.byte	0x04, 0x10
        /*008a*/ 	.short	(.L_29 - .L_28)
.L_28:
        /*008c*/ 	.word	0x00000080
        /*0090*/ 	.word	0x00000001
        /*0094*/ 	.word	0x00000001


	//----- nvinfo : EIATTR_CBANK_PARAM_SIZE
	.align		4
.L_29:
        /*0098*/ 	.byte	0x03, 0x19
        /*009a*/ 	.short	0x0034


	//----- nvinfo : EIATTR_PARAM_CBANK
	.align		4
        /*009c*/ 	.byte	0x04, 0x0a
        /*009e*/ 	.short	(.L_31 - .L_30)
	.align		4
.L_30:
        /*00a0*/ 	.word	index@(.nv.constant0.triton_poi_fused__native_batch_norm_legit_no_training_16)
        /*00a4*/ 	.short	0x0210
        /*00a6*/ 	.short	0x0034


	//----- nvinfo : EIATTR_SW_WAR
	.align		4
.L_31:
        /*00a8*/ 	.byte	0x04, 0x36
        /*00aa*/ 	.short	(.L_33 - .L_32)
.L_32:
        /*00ac*/ 	.word	0x00000008
.L_33:


//--------------------- .nv.callgraph             --------------------------
	.section	.nv.callgraph,"",@"SHT_CUDA_CALLGRAPH"
	.align	4
	.sectionentsize	8
	.align		4
        /*0000*/ 	.word	0x00000000
	.align		4
        /*0004*/ 	.word	0xffffffff
	.align		4
        /*0008*/ 	.word	0x00000000
	.align		4
        /*000c*/ 	.word	0xfffffffe
	.align		4
        /*0010*/ 	.word	0x00000000
	.align		4
        /*0014*/ 	.word	0xfffffffd
	.align		4
        /*0018*/ 	.word	0x00000000
	.align		4
        /*001c*/ 	.word	0xfffffffc


//--------------------- .nv.constant4             --------------------------
	.section	.nv.constant4,"a",@progbits
	.align	8
	.align		8
.nv.constant4:
        /*0000*/ 	.dword	_$_str
	.align		8
        /*0008*/ 	.dword	_$_str_$_2


//--------------------- .text.triton_poi_fused__native_batch_norm_legit_no_training_16 --------------------------
	.section	.text.triton_poi_fused__native_batch_norm_legit_no_training_16,"ax",@progbits
	.align	128
        .global         triton_poi_fused__native_batch_norm_legit_no_training_16
        .type           triton_poi_fused__native_batch_norm_legit_no_training_16,@function
        .size           triton_poi_fused__native_batch_norm_legit_no_training_16,(.L_x_1 - triton_poi_fused__native_batch_norm_legit_no_training_16)
        .other          triton_poi_fused__native_batch_norm_legit_no_training_16,@"STO_CUDA_ENTRY STV_DEFAULT"
triton_poi_fused__native_batch_norm_legit_no_training_16:
.text.triton_poi_fused__native_batch_norm_legit_no_training_16:
[----:B------:R-:W-:Y:S01]  /*0000*/  LDC R1, c[0x0][0x28] ;  /* 0x00000a00ff017b82 */ /* 0x000fe20000000800 */
[----:B------:R-:W1:Y:S07]  /*0010*/  S2R R0, SR_TID.X ;  /* 0x0000000000007919 */ /* 0x000e6e0000002100 */
[----:B------:R-:W2:Y:S01]  /*0020*/  LDC.64 R2, c[0x0][0x220] ;  /* 0x00008800ff027b82 */ /* 0x000ea20000000a00 */
[----:B------:R-:W-:Y:S01]  /*0030*/  ULDC.64 UR4, c[0x0][0x208] ;  /* 0x0000820000047ab9 */ /* 0x000fe20000000a00 */
[----:B------:R-:W3:Y:S06]  /*0040*/  S2R R5, SR_CTAID.X ;  /* 0x0000000000057919 */ /* 0x000eec0000002500 */
[----:B------:R-:W4:Y:S08]  /*0050*/  LDC.64 R6, c[0x0][0x218] ;  /* 0x00008600ff067b82 */ /* 0x000f300000000a00 */
[----:B------:R-:W5:Y:S08]  /*0060*/  LDC.64 R8, c[0x0][0x228] ;  /* 0x00008a00ff087b82 */ /* 0x000f700000000a00 */
[----:B------:R-:W5:Y:S01]  /*0070*/  LDC.64 R10, c[0x0][0x230] ;  /* 0x00008c00ff0a7b82 */ /* 0x000f620000000a00 */
[----:B-1----:R-:W-:-:S04]  /*0080*/  SHF.L.U32 R0, R0, 0x1, RZ ;  /* 0x0000000100007819 */ /* 0x002fc800000006ff */
[----:B------:R-:W-:-:S04]  /*0090*/  LOP3.LUT R0, R0, 0xfe, RZ, 0xc0, !PT ;  /* 0x000000fe00007812 */ /* 0x000fc800078ec0ff */
[----:B---3--:R-:W-:-:S05]  /*00a0*/  LEA R0, R5, R0, 0x8 ;  /* 0x0000000005007211 */ /* 0x008fca00078e40ff */
[----:B------:R-:W-:-:S05]  /*00b0*/  IMAD.HI R4, R0, 0x2aaaaaab, RZ ;  /* 0x2aaaaaab00047827 */ /* 0x000fca00078e02ff */
[----:B------:R-:W-:-:S04]  /*00c0*/  SHF.R.U32.HI R5, RZ, 0x1f, R4 ;  /* 0x0000001fff057819 */ /* 0x000fc80000011604 */
[----:B------:R-:W-:-:S05]  /*00d0*/  LEA.HI R5, R4, R5, RZ, 0x1c ;  /* 0x0000000504057211 */ /* 0x000fca00078fe0ff */
[----:B------:R-:W-:Y:S02]  /*00e0*/  IMAD R13, R5, -0x60, R0 ;  /* 0xffffffa0050d7824 */ /* 0x000fe400078e0200 */
[----:B------:R-:W1:Y:S02]  /*00f0*/  LDC.64 R4, c[0x0][0x210] ;  /* 0x00008400ff047b82 */ /* 0x000e640000000a00 */
[----:B--2---:R-:W-:-:S06]  /*0100*/  IMAD.WIDE R2, R13, 0x4, R2 ;  /* 0x000000040d027825 */ /* 0x004fcc00078e0202 */
[----:B------:R-:W2:Y:S01]  /*0110*/  LDG.E.EL.64 R2, desc[UR4][R2.64] ;  /* 0x0000000402027981 */ /* 0x000ea2000c2e1b00 */
[----:B----4-:R-:W-:-:S06]  /*0120*/  IMAD.WIDE R6, R13, 0x4, R6 ;  /* 0x000000040d067825 */ /* 0x010fcc00078e0206 */
[----:B------:R-:W3:Y:S01]  /*0130*/  LDG.E.EL.64 R6, desc[UR4][R6.64] ;  /* 0x0000000406067981 */ /* 0x000ee2000c2e1b00 */
[----:B-1----:R-:W-:-:S06]  /*0140*/  IMAD.WIDE R4, R0, 0x4, R4 ;  /* 0x0000000400047825 */ /* 0x002fcc00078e0204 */
[----:B------:R-:W3:Y:S01]  /*0150*/  LDG.E.64 R4, desc[UR4][R4.64] ;  /* 0x0000000404047981 */ /* 0x000ee2000c1e1b00 */
[----:B-----5:R-:W-:-:S04]  /*0160*/  IMAD.WIDE R8, R13, 0x4, R8 ;  /* 0x000000040d087825 */ /* 0x020fc800078e0208 */
[----:B0-----:R-:W-:Y:S02]  /*0170*/  IMAD.WIDE R10, R13, 0x4, R10 ;  /* 0x000000040d0a7825 */ /* 0x001fe400078e020a */
[----:B------:R-:W4:Y:S04]  /*0180*/  LDG.E.EL.64 R8, desc[UR4][R8.64] ;  /* 0x0000000408087981 */ /* 0x000f28000c2e1b00 */
[----:B------:R-:W4:Y:S01]  /*0190*/  LDG.E.EL.64 R10, desc[UR4][R10.64] ;  /* 0x000000040a0a7981 */ /* 0x000f22000c2e1b00 */
[----:B------:R-:W-:Y:S01]  /*01a0*/  HFMA2.MMA R15, -RZ, RZ, 1.625, 0 ;  /* 0x3e800000ff0f7435 */ /* 0x000fe200000001ff */
[----:B--2---:R-:W-:Y:S01]  /*01b0*/  FADD R2, R2, 9.9999997473787516356e-06 ;  /* 0x3727c5ac02027421 */ /* 0x004fe20000000000 */
[----:B------:R-:W-:-:S03]  /*01c0*/  FADD R12, R3, 9.9999997473787516356e-06 ;  /* 0x3727c5ac030c7421 */ /* 0x000fc60000000000 */
[----:B------:R0:W1:Y:S08]  /*01d0*/  MUFU.SQRT R13, R2 ;  /* 0x00000002000d7308 */ /* 0x0000700000002000 */
[----:B------:R-:W2:Y:S01]  /*01e0*/  MUFU.SQRT R14, R12 ;  /* 0x0000000c000e7308 */ /* 0x000ea20000002000 */
[----:B0-----:R-:W0:Y:S01]  /*01f0*/  LDC.64 R2, c[0x0][0x238] ;  /* 0x00008e00ff027b82 */ /* 0x001e220000000a00 */
[----:B-1----:R-:W-:-:S02]  /*0200*/  FSETP.GT.AND P0, PT, R13, 8.50705917302346158658e+37, PT ;  /* 0x7e8000000d00780b */ /* 0x002fc40003f04000 */
[----:B------:R-:W-:Y:S02]  /*0210*/  FSETP.GEU.AND P2, PT, R13, 1.175494350822287508e-38, PT ;  /* 0x008000000d00780b */ /* 0x000fe40003f4e000 */
[C---:B--2---:R-:W-:Y:S02]  /*0220*/  FSETP.GT.AND P1, PT, R14.reuse, 8.50705917302346158658e+37, PT ;  /* 0x7e8000000e00780b */ /* 0x044fe40003f24000 */
[----:B------:R-:W-:-:S07]  /*0230*/  FSETP.GEU.AND P3, PT, R14, 1.175494350822287508e-38, PT ;  /* 0x008000000e00780b */ /* 0x000fce0003f6e000 */
[----:B------:R-:W-:-:S04]  /*0240*/  @P0 FMUL R13, R13, 0.25 ;  /* 0x3e8000000d0d0820 */ /* 0x000fc80000400000 */
[----:B------:R-:W-:Y:S01]  /*0250*/  @!P2 FMUL R13, R13, 16777216 ;  /* 0x4b8000000d0da820 */ /* 0x000fe20000400000 */
[----:B------:R-:W-:-:S04]  /*0260*/  @P1 FMUL R14, R14, 0.25 ;  /* 0x3e8000000e0e1820 */ /* 0x000fc80000400000 */
[----:B------:R-:W-:Y:S01]  /*0270*/  @!P3 FMUL R14, R14, 16777216 ;  /* 0x4b8000000e0eb820 */ /* 0x000fe20000400000 */
[----:B------:R-:W1:Y:S01]  /*0280*/  MUFU.RCP R13, R13 ;  /* 0x0000000d000d7308 */ /* 0x000e620000001000 */
[----:B------:R-:W-:-:S07]  /*0290*/  FSEL R12, R15, 1, P0 ;  /* 0x3f8000000f0c7808 */ /* 0x000fce0000000000 */
[----:B------:R-:W2:Y:S01]  /*02a0*/  MUFU.RCP R14, R14 ;  /* 0x0000000e000e7308 */ /* 0x000ea20000001000 */
[----:B------:R-:W-:Y:S01]  /*02b0*/  FSEL R15, R15, 1, P1 ;  /* 0x3f8000000f0f7808 */ /* 0x000fe20000800000 */
[----:B------:R-:W-:Y:S01]  /*02c0*/  @!P2 FMUL R12, R12, 16777216 ;  /* 0x4b8000000c0ca820 */ /* 0x000fe20000400000 */
[----:B---3--:R-:W-:-:S03]  /*02d0*/  FADD R4, R4, -R6 ;  /* 0x8000000604047221 */ /* 0x008fc60000000000 */
[----:B------:R-:W-:Y:S01]  /*02e0*/  @!P3 FMUL R15, R15, 16777216 ;  /* 0x4b8000000f0fb820 */ /* 0x000fe20000400000 */
[----:B------:R-:W-:Y:S01]  /*02f0*/  FADD R5, R5, -R7 ;  /* 0x8000000705057221 */ /* 0x000fe20000000000 */
[----:B-1----:R-:W-:Y:S02]  /*0300*/  FMUL R13, R13, R12 ;  /* 0x0000000c0d0d7220 */ /* 0x002fe40000400000 */
[----:B--2---:R-:W-:Y:S02]  /*0310*/  FMUL R6, R14, R15 ;  /* 0x0000000f0e067220 */ /* 0x004fe40000400000 */
[----:B------:R-:W-:Y:S02]  /*0320*/  FMUL R13, R4, R13 ;  /* 0x0000000d040d7220 */ /* 0x000fe40000400000 */
[----:B------:R-:W-:Y:S01]  /*0330*/  FMUL R6, R5, R6 ;  /* 0x0000000605067220 */ /* 0x000fe20000400000 */
[----:B0-----:R-:W-:-:S04]  /*0340*/  IMAD.WIDE R2, R0, 0x4, R2 ;  /* 0x0000000400027825 */ /* 0x001fc800078e0202 */
[----:B----4-:R-:W-:Y:S01]  /*0350*/  FFMA R8, R8, R13, R10 ;  /* 0x0000000d08087223 */ /* 0x010fe2000000000a */
[----:B------:R-:W-:-:S05]  /*0360*/  FFMA R9, R9, R6, R11 ;  /* 0x0000000609097223 */ /* 0x000fca000000000b */
[----:B------:R-:W-:Y:S01]  /*0370*/  STG.E.64 desc[UR4][R2.64], R8 ;  /* 0x0000000802007986 */ /* 0x000fe2000c101b04 */
[----:B------:R-:W-:Y:S05]  /*0380*/  EXIT ;  /* 0x000000000000794d */ /* 0x000fea0003800000 */
.L_x_0:
[----:B------:R-:W-:-:S00]  /*0390*/  BRA `(.L_x_0) ;  /* 0xfffffffc00fc7947 */ /* 0x000fc0000383ffff */
[----:B------:R-:W-:-:S00]  /*03a0*/  NOP ;  /* 0x0000000000007918 */ /* 0x000fc00000000000 */
        /* <DEDUP_REMOVED lines=13> */
.L_x_1:


//--------------------- .nv.global.init           --------------------------
	.section	.nv.global.init,"aw",@progbits
.nv.global.init:
	.type		_$_str,@object
	.size		_$_str,(_$_str_$_2 - _$_str)
_$_str:
        /*0000*/ 	.byte	0x5f, 0x5f, 0x43, 0x55, 0x44, 0x41, 0x5f, 0x46, 0x54, 0x5a, 0x00
	.type		_$_str_$_2,@object
	.size		_$_str_$_2,(.L_1 - _$_str_$_2)
_$_str_$_2:
        /*000b*/ 	.byte	0x5f, 0x5f, 0x43, 0x55, 0x44, 0x41, 0x5f, 0x50, 0x52, 0x45, 0x43, 0x5f, 0x53, 0x51, 0x52, 0x54
        /*001b*/ 	.byte	0x00
.L_1:


//--------------------- .nv.constant0.triton_poi_fused__native_batch_norm_legit_no_training_16 --------------------------
	.section	.nv.constant0.triton_poi_fused__native_batch_norm_legit_no_training_16,"a",@progbits
	.sectionflags	@""
	.align	4
.nv.constant0.triton_poi_fused__native_batch_norm_legit_no_training_16:
	.zero		580
